//
// Generated by NVIDIA NVVM Compiler
//
// Compiler Build ID: CL-36424714
// Cuda compilation tools, release 13.0, V13.0.88
// Based on NVVM 20.0.0
//

.version 9.0
.target sm_100
.address_size 64

	// .globl	_Z3psoP17curandStateXORWOWPdS1_
.extern .func  (.param .b32 func_retval0) vprintf
(
	.param .b64 vprintf_param_0,
	.param .b64 vprintf_param_1
)
;
.global .align 4 .b8 precalc_xorwow_matrix[102400];
.global .align 4 .b8 precalc_xorwow_offset_matrix[102400];
.global .align 4 .b8 mrg32k3aM1[2304];
.global .align 4 .b8 mrg32k3aM2[2304];
.global .align 4 .b8 mrg32k3aM1SubSeq[2016];
.global .align 4 .b8 mrg32k3aM2SubSeq[2016];
.global .align 4 .b8 mrg32k3aM1Seq[2304];
.global .align 4 .b8 mrg32k3aM2Seq[2304];
.const .align 8 .b8 __cr_lgamma_table[72];
.global .align 1 .b8 $str[9] = {37, 100, 58, 32, 37, 108, 102, 10};
.global .align 1 .b8 $str$1[21] = {37, 100, 58, 32, 91, 37, 108, 102, 32, 37, 108, 102, 93, 32, 61, 32, 37, 108, 102, 10};

.visible .entry _Z3psoP17curandStateXORWOWPdS1_(
	.param .u64 .ptr .align 1 _Z3psoP17curandStateXORWOWPdS1__param_0,
	.param .u64 .ptr .align 1 _Z3psoP17curandStateXORWOWPdS1__param_1,
	.param .u64 .ptr .align 1 _Z3psoP17curandStateXORWOWPdS1__param_2
)
{
	.local .align 16 .b8 	__local_depot0[32];
	.reg .b64 	%SP;
	.reg .b64 	%SPL;
	.reg .pred 	%p<2>;
	.reg .b32 	%r<46>;
	.reg .b32 	%f<5>;
	.reg .b64 	%rd<15>;
	.reg .b64 	%fd<6>;

	mov.u64 	%SPL, __local_depot0;
	cvta.local.u64 	%SP, %SPL;
	ld.param.u64 	%rd3, [_Z3psoP17curandStateXORWOWPdS1__param_0];
	ld.param.u64 	%rd2, [_Z3psoP17curandStateXORWOWPdS1__param_2];
	cvta.to.global.u64 	%rd4, %rd3;
	add.u64 	%rd5, %SP, 0;
	add.u64 	%rd1, %SPL, 0;
	mov.u32 	%r1, %ctaid.x;
	mul.wide.u32 	%rd6, %r1, 48;
	add.s64 	%rd7, %rd4, %rd6;
	ld.global.v2.u32 	{%r4, %r5}, [%rd7];
	ld.global.v2.u32 	{%r6, %r7}, [%rd7+16];
	ld.global.v2.u32 	{%r8, %r9}, [%rd7+8];
	shr.u32 	%r10, %r5, 2;
	xor.b32  	%r11, %r10, %r5;
	shl.b32 	%r12, %r7, 4;
	shl.b32 	%r13, %r11, 1;
	xor.b32  	%r14, %r13, %r12;
	xor.b32  	%r15, %r14, %r11;
	xor.b32  	%r16, %r15, %r7;
	add.s32 	%r17, %r4, %r16;
	add.s32 	%r2, %r17, 362437;
	shr.u32 	%r18, %r8, 2;
	xor.b32  	%r19, %r18, %r8;
	shl.b32 	%r20, %r16, 4;
	shl.b32 	%r21, %r19, 1;
	xor.b32  	%r22, %r21, %r20;
	xor.b32  	%r23, %r22, %r19;
	xor.b32  	%r24, %r23, %r16;
	shr.u32 	%r25, %r9, 2;
	xor.b32  	%r26, %r25, %r9;
	shl.b32 	%r27, %r24, 4;
	shl.b32 	%r28, %r26, 1;
	xor.b32  	%r29, %r28, %r27;
	xor.b32  	%r30, %r29, %r26;
	xor.b32  	%r31, %r30, %r24;
	add.s32 	%r32, %r4, %r31;
	add.s32 	%r3, %r32, 1087311;
	shr.u32 	%r33, %r6, 2;
	xor.b32  	%r34, %r33, %r6;
	shl.b32 	%r35, %r31, 4;
	shl.b32 	%r36, %r34, 1;
	xor.b32  	%r37, %r36, %r35;
	xor.b32  	%r38, %r37, %r34;
	xor.b32  	%r39, %r38, %r31;
	add.s32 	%r40, %r4, 1449748;
	st.global.v2.u32 	[%rd7+8], {%r16, %r24};
	st.global.v2.u32 	[%rd7+16], {%r31, %r39};
	st.global.v2.u32 	[%rd7], {%r40, %r7};
	setp.ne.s32 	%p1, %r1, 0;
	@%p1 bra 	$L__BB0_2;
	cvta.to.global.u64 	%rd8, %rd2;
	ld.global.f64 	%fd1, [%rd8];
	mov.b32 	%r41, 0;
	st.local.u32 	[%rd1], %r41;
	st.local.f64 	[%rd1+8], %fd1;
	mov.u64 	%rd9, $str;
	cvta.global.u64 	%rd10, %rd9;
	{ // callseq 0, 0
	.param .b64 param0;
	st.param.b64 	[param0], %rd10;
	.param .b64 param1;
	st.param.b64 	[param1], %rd5;
	.param .b32 retval0;
	call.uni (retval0), 
	vprintf, 
	(
	param0, 
	param1
	);
	ld.param.b32 	%r42, [retval0];
	} // callseq 0
$L__BB0_2:
	cvt.rn.f32.u32 	%f1, %r3;
	fma.rn.f32 	%f2, %f1, 0f2F800000, 0f2F000000;
	cvt.f64.f32 	%fd2, %f2;
	cvt.rn.f32.u32 	%f3, %r2;
	fma.rn.f32 	%f4, %f3, 0f2F800000, 0f2F000000;
	cvt.f64.f32 	%fd3, %f4;
	mul.f64 	%fd4, %fd2, %fd2;
	fma.rn.f64 	%fd5, %fd3, %fd3, %fd4;
	st.local.u32 	[%rd1], %r1;
	st.local.f64 	[%rd1+8], %fd3;
	st.local.v2.f64 	[%rd1+16], {%fd2, %fd5};
	mov.u64 	%rd12, $str$1;
	cvta.global.u64 	%rd13, %rd12;
	{ // callseq 1, 0
	.param .b64 param0;
	st.param.b64 	[param0], %rd13;
	.param .b64 param1;
	st.param.b64 	[param1], %rd5;
	.param .b32 retval0;
	call.uni (retval0), 
	vprintf, 
	(
	param0, 
	param1
	);
	ld.param.b32 	%r44, [retval0];
	} // callseq 1
	ret;

}
	// .globl	_Z4initjP17curandStateXORWOW
.visible .entry _Z4initjP17curandStateXORWOW(
	.param .u32 _Z4initjP17curandStateXORWOW_param_0,
	.param .u64 .ptr .align 1 _Z4initjP17curandStateXORWOW_param_1
)
{
	.reg .pred 	%p<24>;
	.reg .b32 	%r<406>;
	.reg .b64 	%rd<18>;

	ld.param.u32 	%r182, [_Z4initjP17curandStateXORWOW_param_0];
	ld.param.u64 	%rd8, [_Z4initjP17curandStateXORWOW_param_1];
	cvta.to.global.u64 	%rd9, %rd8;
	mov.u32 	%r183, %ctaid.x;
	cvt.u64.u32 	%rd17, %r183;
	mul.wide.u32 	%rd10, %r183, 48;
	add.s64 	%rd2, %rd9, %rd10;
	xor.b32  	%r184, %r182, -1429050551;
	mul.lo.s32 	%r185, %r184, 1099087573;
	add.s32 	%r186, %r185, -638133224;
	add.s32 	%r187, %r185, 123456789;
	st.global.v2.u32 	[%rd2], {%r186, %r187};
	xor.b32  	%r188, %r185, 362436069;
	mov.b32 	%r189, -123459836;
	st.global.v2.u32 	[%rd2+8], {%r188, %r189};
	add.s32 	%r190, %r185, 5783321;
	mov.b32 	%r191, -589760388;
	st.global.v2.u32 	[%rd2+16], {%r191, %r190};
	setp.eq.s32 	%p1, %r183, 0;
	@%p1 bra 	$L__BB1_42;
	mov.b32 	%r312, 0;
	mov.u64 	%rd12, precalc_xorwow_matrix;
$L__BB1_2:
	and.b64  	%rd4, %rd17, 3;
	setp.eq.s64 	%p2, %rd4, 0;
	@%p2 bra 	$L__BB1_41;
	mul.wide.u32 	%rd11, %r312, 3200;
	add.s64 	%rd5, %rd12, %rd11;
	cvt.u32.u64 	%r2, %rd4;
	mov.b32 	%r313, 0;
$L__BB1_4:
	mov.b32 	%r326, 0;
	mov.u32 	%r327, %r326;
	mov.u32 	%r328, %r326;
	mov.u32 	%r329, %r326;
	mov.u32 	%r330, %r326;
	mov.u32 	%r319, %r326;
$L__BB1_5:
	mul.wide.u32 	%rd13, %r319, 4;
	add.s64 	%rd14, %rd2, %rd13;
	ld.global.u32 	%r10, [%rd14+4];
	shl.b32 	%r11, %r319, 5;
	mov.b32 	%r325, 0;
$L__BB1_6:
	.pragma "nounroll";
	shr.u32 	%r196, %r10, %r325;
	and.b32  	%r197, %r196, 1;
	setp.eq.b32 	%p3, %r197, 1;
	not.pred 	%p4, %p3;
	add.s32 	%r198, %r11, %r325;
	mul.lo.s32 	%r199, %r198, 5;
	mul.wide.u32 	%rd15, %r199, 4;
	add.s64 	%rd6, %rd5, %rd15;
	@%p4 bra 	$L__BB1_8;
	ld.global.u32 	%r200, [%rd6];
	xor.b32  	%r330, %r330, %r200;
	ld.global.u32 	%r201, [%rd6+4];
	xor.b32  	%r329, %r329, %r201;
	ld.global.u32 	%r202, [%rd6+8];
	xor.b32  	%r328, %r328, %r202;
	ld.global.u32 	%r203, [%rd6+12];
	xor.b32  	%r327, %r327, %r203;
	ld.global.u32 	%r204, [%rd6+16];
	xor.b32  	%r326, %r326, %r204;
$L__BB1_8:
	and.b32  	%r206, %r196, 2;
	setp.eq.s32 	%p5, %r206, 0;
	@%p5 bra 	$L__BB1_10;
	ld.global.u32 	%r207, [%rd6+20];
	xor.b32  	%r330, %r330, %r207;
	ld.global.u32 	%r208, [%rd6+24];
	xor.b32  	%r329, %r329, %r208;
	ld.global.u32 	%r209, [%rd6+28];
	xor.b32  	%r328, %r328, %r209;
	ld.global.u32 	%r210, [%rd6+32];
	xor.b32  	%r327, %r327, %r210;
	ld.global.u32 	%r211, [%rd6+36];
	xor.b32  	%r326, %r326, %r211;
$L__BB1_10:
	and.b32  	%r213, %r196, 4;
	setp.eq.s32 	%p6, %r213, 0;
	@%p6 bra 	$L__BB1_12;
	ld.global.u32 	%r214, [%rd6+40];
	xor.b32  	%r330, %r330, %r214;
	ld.global.u32 	%r215, [%rd6+44];
	xor.b32  	%r329, %r329, %r215;
	ld.global.u32 	%r216, [%rd6+48];
	xor.b32  	%r328, %r328, %r216;
	ld.global.u32 	%r217, [%rd6+52];
	xor.b32  	%r327, %r327, %r217;
	ld.global.u32 	%r218, [%rd6+56];
	xor.b32  	%r326, %r326, %r218;
$L__BB1_12:
	and.b32  	%r220, %r196, 8;
	setp.eq.s32 	%p7, %r220, 0;
	@%p7 bra 	$L__BB1_14;
	ld.global.u32 	%r221, [%rd6+60];
	xor.b32  	%r330, %r330, %r221;
	ld.global.u32 	%r222, [%rd6+64];
	xor.b32  	%r329, %r329, %r222;
	ld.global.u32 	%r223, [%rd6+68];
	xor.b32  	%r328, %r328, %r223;
	ld.global.u32 	%r224, [%rd6+72];
	xor.b32  	%r327, %r327, %r224;
	ld.global.u32 	%r225, [%rd6+76];
	xor.b32  	%r326, %r326, %r225;
$L__BB1_14:
	and.b32  	%r227, %r196, 16;
	setp.eq.s32 	%p8, %r227, 0;
	@%p8 bra 	$L__BB1_16;
	ld.global.u32 	%r228, [%rd6+80];
	xor.b32  	%r330, %r330, %r228;
	ld.global.u32 	%r229, [%rd6+84];
	xor.b32  	%r329, %r329, %r229;
	ld.global.u32 	%r230, [%rd6+88];
	xor.b32  	%r328, %r328, %r230;
	ld.global.u32 	%r231, [%rd6+92];
	xor.b32  	%r327, %r327, %r231;
	ld.global.u32 	%r232, [%rd6+96];
	xor.b32  	%r326, %r326, %r232;
$L__BB1_16:
	and.b32  	%r234, %r196, 32;
	setp.eq.s32 	%p9, %r234, 0;
	@%p9 bra 	$L__BB1_18;
	ld.global.u32 	%r235, [%rd6+100];
	xor.b32  	%r330, %r330, %r235;
	ld.global.u32 	%r236, [%rd6+104];
	xor.b32  	%r329, %r329, %r236;
	ld.global.u32 	%r237, [%rd6+108];
	xor.b32  	%r328, %r328, %r237;
	ld.global.u32 	%r238, [%rd6+112];
	xor.b32  	%r327, %r327, %r238;
	ld.global.u32 	%r239, [%rd6+116];
	xor.b32  	%r326, %r326, %r239;
$L__BB1_18:
	and.b32  	%r241, %r196, 64;
	setp.eq.s32 	%p10, %r241, 0;
	@%p10 bra 	$L__BB1_20;
	ld.global.u32 	%r242, [%rd6+120];
	xor.b32  	%r330, %r330, %r242;
	ld.global.u32 	%r243, [%rd6+124];
	xor.b32  	%r329, %r329, %r243;
	ld.global.u32 	%r244, [%rd6+128];
	xor.b32  	%r328, %r328, %r244;
	ld.global.u32 	%r245, [%rd6+132];
	xor.b32  	%r327, %r327, %r245;
	ld.global.u32 	%r246, [%rd6+136];
	xor.b32  	%r326, %r326, %r246;
$L__BB1_20:
	and.b32  	%r248, %r196, 128;
	setp.eq.s32 	%p11, %r248, 0;
	@%p11 bra 	$L__BB1_22;
	ld.global.u32 	%r249, [%rd6+140];
	xor.b32  	%r330, %r330, %r249;
	ld.global.u32 	%r250, [%rd6+144];
	xor.b32  	%r329, %r329, %r250;
	ld.global.u32 	%r251, [%rd6+148];
	xor.b32  	%r328, %r328, %r251;
	ld.global.u32 	%r252, [%rd6+152];
	xor.b32  	%r327, %r327, %r252;
	ld.global.u32 	%r253, [%rd6+156];
	xor.b32  	%r326, %r326, %r253;
$L__BB1_22:
	and.b32  	%r255, %r196, 256;
	setp.eq.s32 	%p12, %r255, 0;
	@%p12 bra 	$L__BB1_24;
	ld.global.u32 	%r256, [%rd6+160];
	xor.b32  	%r330, %r330, %r256;
	ld.global.u32 	%r257, [%rd6+164];
	xor.b32  	%r329, %r329, %r257;
	ld.global.u32 	%r258, [%rd6+168];
	xor.b32  	%r328, %r328, %r258;
	ld.global.u32 	%r259, [%rd6+172];
	xor.b32  	%r327, %r327, %r259;
	ld.global.u32 	%r260, [%rd6+176];
	xor.b32  	%r326, %r326, %r260;
$L__BB1_24:
	and.b32  	%r262, %r196, 512;
	setp.eq.s32 	%p13, %r262, 0;
	@%p13 bra 	$L__BB1_26;
	ld.global.u32 	%r263, [%rd6+180];
	xor.b32  	%r330, %r330, %r263;
	ld.global.u32 	%r264, [%rd6+184];
	xor.b32  	%r329, %r329, %r264;
	ld.global.u32 	%r265, [%rd6+188];
	xor.b32  	%r328, %r328, %r265;
	ld.global.u32 	%r266, [%rd6+192];
	xor.b32  	%r327, %r327, %r266;
	ld.global.u32 	%r267, [%rd6+196];
	xor.b32  	%r326, %r326, %r267;
$L__BB1_26:
	and.b32  	%r269, %r196, 1024;
	setp.eq.s32 	%p14, %r269, 0;
	@%p14 bra 	$L__BB1_28;
	ld.global.u32 	%r270, [%rd6+200];
	xor.b32  	%r330, %r330, %r270;
	ld.global.u32 	%r271, [%rd6+204];
	xor.b32  	%r329, %r329, %r271;
	ld.global.u32 	%r272, [%rd6+208];
	xor.b32  	%r328, %r328, %r272;
	ld.global.u32 	%r273, [%rd6+212];
	xor.b32  	%r327, %r327, %r273;
	ld.global.u32 	%r274, [%rd6+216];
	xor.b32  	%r326, %r326, %r274;
$L__BB1_28:
	and.b32  	%r276, %r196, 2048;
	setp.eq.s32 	%p15, %r276, 0;
	@%p15 bra 	$L__BB1_30;
	ld.global.u32 	%r277, [%rd6+220];
	xor.b32  	%r330, %r330, %r277;
	ld.global.u32 	%r278, [%rd6+224];
	xor.b32  	%r329, %r329, %r278;
	ld.global.u32 	%r279, [%rd6+228];
	xor.b32  	%r328, %r328, %r279;
	ld.global.u32 	%r280, [%rd6+232];
	xor.b32  	%r327, %r327, %r280;
	ld.global.u32 	%r281, [%rd6+236];
	xor.b32  	%r326, %r326, %r281;
$L__BB1_30:
	and.b32  	%r283, %r196, 4096;
	setp.eq.s32 	%p16, %r283, 0;
	@%p16 bra 	$L__BB1_32;
	ld.global.u32 	%r284, [%rd6+240];
	xor.b32  	%r330, %r330, %r284;
	ld.global.u32 	%r285, [%rd6+244];
	xor.b32  	%r329, %r329, %r285;
	ld.global.u32 	%r286, [%rd6+248];
	xor.b32  	%r328, %r328, %r286;
	ld.global.u32 	%r287, [%rd6+252];
	xor.b32  	%r327, %r327, %r287;
	ld.global.u32 	%r288, [%rd6+256];
	xor.b32  	%r326, %r326, %r288;
$L__BB1_32:
	and.b32  	%r290, %r196, 8192;
	setp.eq.s32 	%p17, %r290, 0;
	@%p17 bra 	$L__BB1_34;
	ld.global.u32 	%r291, [%rd6+260];
	xor.b32  	%r330, %r330, %r291;
	ld.global.u32 	%r292, [%rd6+264];
	xor.b32  	%r329, %r329, %r292;
	ld.global.u32 	%r293, [%rd6+268];
	xor.b32  	%r328, %r328, %r293;
	ld.global.u32 	%r294, [%rd6+272];
	xor.b32  	%r327, %r327, %r294;
	ld.global.u32 	%r295, [%rd6+276];
	xor.b32  	%r326, %r326, %r295;
$L__BB1_34:
	and.b32  	%r297, %r196, 16384;
	setp.eq.s32 	%p18, %r297, 0;
	@%p18 bra 	$L__BB1_36;
	ld.global.u32 	%r298, [%rd6+280];
	xor.b32  	%r330, %r330, %r298;
	ld.global.u32 	%r299, [%rd6+284];
	xor.b32  	%r329, %r329, %r299;
	ld.global.u32 	%r300, [%rd6+288];
	xor.b32  	%r328, %r328, %r300;
	ld.global.u32 	%r301, [%rd6+292];
	xor.b32  	%r327, %r327, %r301;
	ld.global.u32 	%r302, [%rd6+296];
	xor.b32  	%r326, %r326, %r302;
$L__BB1_36:
	and.b32  	%r304, %r196, 32768;
	setp.eq.s32 	%p19, %r304, 0;
	@%p19 bra 	$L__BB1_38;
	ld.global.u32 	%r305, [%rd6+300];
	xor.b32  	%r330, %r330, %r305;
	ld.global.u32 	%r306, [%rd6+304];
	xor.b32  	%r329, %r329, %r306;
	ld.global.u32 	%r307, [%rd6+308];
	xor.b32  	%r328, %r328, %r307;
	ld.global.u32 	%r308, [%rd6+312];
	xor.b32  	%r327, %r327, %r308;
	ld.global.u32 	%r309, [%rd6+316];
	xor.b32  	%r326, %r326, %r309;
$L__BB1_38:
	add.s32 	%r325, %r325, 16;
	setp.ne.s32 	%p20, %r325, 32;
	@%p20 bra 	$L__BB1_6;
	mad.lo.s32 	%r310, %r319, -31, %r11;
	add.s32 	%r319, %r310, 1;
	setp.ne.s32 	%p21, %r319, 5;
	@%p21 bra 	$L__BB1_5;
	st.global.u32 	[%rd2+4], %r330;
	st.global.u32 	[%rd2+8], %r329;
	st.global.u32 	[%rd2+12], %r328;
	st.global.u32 	[%rd2+16], %r327;
	st.global.u32 	[%rd2+20], %r326;
	add.s32 	%r313, %r313, 1;
	setp.lt.u32 	%p22, %r313, %r2;
	@%p22 bra 	$L__BB1_4;
$L__BB1_41:
	shr.u64 	%rd7, %rd17, 2;
	add.s32 	%r312, %r312, 1;
	setp.gt.u64 	%p23, %rd17, 3;
	mov.u64 	%rd17, %rd7;
	@%p23 bra 	$L__BB1_2;
$L__BB1_42:
	mov.b32 	%r311, 0;
	st.global.v2.u32 	[%rd2+24], {%r311, %r311};
	st.global.u32 	[%rd2+32], %r311;
	mov.b64 	%rd16, 0;
	st.global.u64 	[%rd2+40], %rd16;
	ret;

}


// ===== COMPILED SASS (sm_100) =====

	.target	sm_100

	.elftype	@"ET_EXEC"


//--------------------- .note.nv.tkinfo           --------------------------
	.section	.note.nv.tkinfo,"",@"SHT_NOTE"
	.sectionflags	@"SHF_NOTE_NV_TKINFO"
	.tkinfo
        /*0018*/ 	.word	0x00000002
        /*0030*/ 	.string	""
        /*0030*/ 	.string	"ptxas"
        /*0030*/ 	.string	"Cuda compilation tools, release 13.0, V13.0.88"
        /*0030*/ 	.string	"Build cuda_13.0.r13.0/compiler.36424714_0"
        /*0030*/ 	.string	"-arch sm_100 -m 64 "



//--------------------- .note.nv.cuinfo           --------------------------
	.section	.note.nv.cuinfo,"",@"SHT_NOTE"
	.sectionflags	@"SHF_NOTE_NV_CUINFO"
        /*0018*/ 	.short	0x0002
        /*001a*/ 	.short	0x0064
        /*001c*/ 	.short	0x0082
	.zero		2


//--------------------- .nv.info                  --------------------------
	.section	.nv.info,"",@"SHT_CUDA_INFO"
	.align	4


	//----- nvinfo : EIATTR_REGCOUNT
	.align		4
        /*0000*/ 	.byte	0x04, 0x2f
        /*0002*/ 	.short	(.L_12 - .L_11)
	.align		4
.L_11:
        /*0004*/ 	.word	index@(_Z3psoP17curandStateXORWOWPdS1_)
        /*0008*/ 	.word	0x00000018


	//----- nvinfo : EIATTR_FRAME_SIZE
	.align		4
.L_12:
        /*000c*/ 	.byte	0x04, 0x11
        /*000e*/ 	.short	(.L_14 - .L_13)
	.align		4
.L_13:
        /*0010*/ 	.word	index@(_Z3psoP17curandStateXORWOWPdS1_)
        /*0014*/ 	.word	0x00000020


	//----- nvinfo : EIATTR_REGCOUNT
	.align		4
.L_14:
        /*0018*/ 	.byte	0x04, 0x2f
        /*001a*/ 	.short	(.L_16 - .L_15)
	.align		4
.L_15:
        /*001c*/ 	.word	index@(_Z4initjP17curandStateXORWOW)
        /*0020*/ 	.word	0x00000020


	//----- nvinfo : EIATTR_FRAME_SIZE
	.align		4
.L_16:
        /*0024*/ 	.byte	0x04, 0x11
        /*0026*/ 	.short	(.L_18 - .L_17)
	.align		4
.L_17:
        /*0028*/ 	.word	index@(_Z4initjP17curandStateXORWOW)
        /*002c*/ 	.word	0x00000000


	//----- nvinfo : EIATTR_MIN_STACK_SIZE
	.align		4
.L_18:
        /*0030*/ 	.byte	0x04, 0x12
        /*0032*/ 	.short	(.L_20 - .L_19)
	.align		4
.L_19:
        /*0034*/ 	.word	index@(_Z4initjP17curandStateXORWOW)
        /*0038*/ 	.word	0x00000000


	//----- nvinfo : EIATTR_MIN_STACK_SIZE
	.align		4
.L_20:
        /*003c*/ 	.byte	0x04, 0x12
        /*003e*/ 	.short	(.L_22 - .L_21)
	.align		4
.L_21:
        /*0040*/ 	.word	index@(_Z3psoP17curandStateXORWOWPdS1_)
        /*0044*/ 	.word	0x00000020
.L_22:


//--------------------- .nv.compat                --------------------------
	.section	.nv.compat,"",@"SHT_CUDA_COMPAT_INFO"
	.align	4
        /*0000*/ 	.byte	0x02, 0x09, 0x00, 0x00, 0x02, 0x02, 0x01, 0x00, 0x02, 0x05, 0x05, 0x00, 0x03, 0x07, 0x01, 0x01
        /*0010*/ 	.byte	0x02, 0x03, 0x00, 0x00, 0x02, 0x06, 0x01, 0x00, 0x04, 0x0b, 0x08, 0x00, 0x01, 0x00, 0x00, 0x00
        /*0020*/ 	.byte	0x00, 0x00, 0x00, 0x00


//--------------------- .nv.info._Z4initjP17curandStateXORWOW --------------------------
	.section	.nv.info._Z4initjP17curandStateXORWOW,"",@"SHT_CUDA_INFO"
	.sectionflags	@""
	.align	4


	//----- nvinfo : EIATTR_CUDA_API_VERSION
	.align		4
        /*0000*/ 	.byte	0x04, 0x37
        /*0002*/ 	.short	(.L_24 - .L_23)
.L_23:
        /*0004*/ 	.word	0x00000082


	//----- nvinfo : EIATTR_KPARAM_INFO
	.align		4
.L_24:
        /*0008*/ 	.byte	0x04, 0x17
        /*000a*/ 	.short	(.L_26 - .L_25)
.L_25:
        /*000c*/ 	.word	0x00000000
        /*0010*/ 	.short	0x0001
        /*0012*/ 	.short	0x0008
        /*0014*/ 	.byte	0x00, 0xf5, 0x21, 0x00


	//----- nvinfo : EIATTR_KPARAM_INFO
	.align		4
.L_26:
        /*0018*/ 	.byte	0x04, 0x17
        /*001a*/ 	.short	(.L_28 - .L_27)
.L_27:
        /*001c*/ 	.word	0x00000000
        /*0020*/ 	.short	0x0000
        /*0022*/ 	.short	0x0000
        /*0024*/ 	.byte	0x00, 0xf0, 0x11, 0x00


	//----- nvinfo : EIATTR_SPARSE_MMA_MASK
	.align		4
.L_28:
        /*0028*/ 	.byte	0x03, 0x50
        /*002a*/ 	.short	0x0000


	//----- nvinfo : EIATTR_MAXREG_COUNT
	.align		4
        /*002c*/ 	.byte	0x03, 0x1b
        /*002e*/ 	.short	0x00ff


	//----- nvinfo : EIATTR_MERCURY_ISA_VERSION
	.align		4
        /*0030*/ 	.byte	0x03, 0x5f
        /*0032*/ 	.short	0x0101


	//----- nvinfo : EIATTR_VRC_CTA_INIT_COUNT
	.align		4
        /*0034*/ 	.byte	0x02, 0x4a
	.zero		1
	.zero		1


	//----- nvinfo : EIATTR_EXIT_INSTR_OFFSETS
	.align		4
        /*0038*/ 	.byte	0x04, 0x1c
        /*003a*/ 	.short	(.L_30 - .L_29)


	//   ....[0]....
.L_29:
        /*003c*/ 	.word	0x00000ea0


	//----- nvinfo : EIATTR_CBANK_PARAM_SIZE
	.align		4
.L_30:
        /*0040*/ 	.byte	0x03, 0x19
        /*0042*/ 	.short	0x0010


	//----- nvinfo : EIATTR_PARAM_CBANK
	.align		4
        /*0044*/ 	.byte	0x04, 0x0a
        /*0046*/ 	.short	(.L_32 - .L_31)
	.align		4
.L_31:
        /*0048*/ 	.word	index@(.nv.constant0._Z4initjP17curandStateXORWOW)
        /*004c*/ 	.short	0x0380
        /*004e*/ 	.short	0x0010


	//----- nvinfo : EIATTR_SW_WAR
	.align		4
.L_32:
        /*0050*/ 	.byte	0x04, 0x36
        /*0052*/ 	.short	(.L_34 - .L_33)
.L_33:
        /*0054*/ 	.word	0x00000008
.L_34:


//--------------------- .nv.info._Z3psoP17curandStateXORWOWPdS1_ --------------------------
	.section	.nv.info._Z3psoP17curandStateXORWOWPdS1_,"",@"SHT_CUDA_INFO"
	.sectionflags	@""
	.align	4


	//----- nvinfo : EIATTR_CUDA_API_VERSION
	.align		4
        /*0000*/ 	.byte	0x04, 0x37
        /*0002*/ 	.short	(.L_36 - .L_35)
.L_35:
        /*0004*/ 	.word	0x00000082


	//----- nvinfo : EIATTR_KPARAM_INFO
	.align		4
.L_36:
        /*0008*/ 	.byte	0x04, 0x17
        /*000a*/ 	.short	(.L_38 - .L_37)
.L_37:
        /*000c*/ 	.word	0x00000000
        /*0010*/ 	.short	0x0002
        /*0012*/ 	.short	0x0010
        /*0014*/ 	.byte	0x00, 0xf5, 0x21, 0x00


	//----- nvinfo : EIATTR_KPARAM_INFO
	.align		4
.L_38:
        /*0018*/ 	.byte	0x04, 0x17
        /*001a*/ 	.short	(.L_40 - .L_39)
.L_39:
        /*001c*/ 	.word	0x00000000
        /*0020*/ 	.short	0x0001
        /*0022*/ 	.short	0x0008
        /*0024*/ 	.byte	0x00, 0xf5, 0x21, 0x00


	//----- nvinfo : EIATTR_KPARAM_INFO
	.align		4
.L_40:
        /*0028*/ 	.byte	0x04, 0x17
        /*002a*/ 	.short	(.L_42 - .L_41)
.L_41:
        /*002c*/ 	.word	0x00000000
        /*0030*/ 	.short	0x0000
        /*0032*/ 	.short	0x0000
        /*0034*/ 	.byte	0x00, 0xf5, 0x21, 0x00


	//----- nvinfo : EIATTR_SPARSE_MMA_MASK
	.align		4
.L_42:
        /*0038*/ 	.byte	0x03, 0x50
        /*003a*/ 	.short	0x0000


	//----- nvinfo : EIATTR_MAXREG_COUNT
	.align		4
        /*003c*/ 	.byte	0x03, 0x1b
        /*003e*/ 	.short	0x00ff


	//----- nvinfo : EIATTR_EXTERNS
	.align		4
        /*0040*/ 	.byte	0x04, 0x0f
        /*0042*/ 	.short	(.L_44 - .L_43)


	//   ....[0]....
	.align		4
.L_43:
        /*0044*/ 	.word	index@(vprintf)


	//----- nvinfo : EIATTR_MERCURY_ISA_VERSION
	.align		4
.L_44:
        /*0048*/ 	.byte	0x03, 0x5f
        /*004a*/ 	.short	0x0101


	//----- nvinfo : EIATTR_VRC_CTA_INIT_COUNT
	.align		4
        /*004c*/ 	.byte	0x02, 0x4a
	.zero		1
	.zero		1


	//----- nvinfo : EIATTR_SYSCALL_OFFSETS
	.align		4
        /*0050*/ 	.byte	0x04, 0x46
        /*0052*/ 	.short	(.L_46 - .L_45)


	//   ....[0]....
.L_45:
        /*0054*/ 	.word	0x000003a0


	//   ....[1]....
        /*0058*/ 	.word	0x000004f0


	//----- nvinfo : EIATTR_EXIT_INSTR_OFFSETS
	.align		4
.L_46:
        /*005c*/ 	.byte	0x04, 0x1c
        /*005e*/ 	.short	(.L_48 - .L_47)


	//   ....[0]....
.L_47:
        /*0060*/ 	.word	0x00000500


	//----- nvinfo : EIATTR_CBANK_PARAM_SIZE
	.align		4
.L_48:
        /*0064*/ 	.byte	0x03, 0x19
        /*0066*/ 	.short	0x0018


	//----- nvinfo : EIATTR_PARAM_CBANK
	.align		4
        /*0068*/ 	.byte	0x04, 0x0a
        /*006a*/ 	.short	(.L_50 - .L_49)
	.align		4
.L_49:
        /*006c*/ 	.word	index@(.nv.constant0._Z3psoP17curandStateXORWOWPdS1_)
        /*0070*/ 	.short	0x0380
        /*0072*/ 	.short	0x0018


	//----- nvinfo : EIATTR_SW_WAR
	.align		4
.L_50:
        /*0074*/ 	.byte	0x04, 0x36
        /*0076*/ 	.short	(.L_52 - .L_51)
.L_51:
        /*0078*/ 	.word	0x00000008
.L_52:


//--------------------- .nv.callgraph             --------------------------
	.section	.nv.callgraph,"",@"SHT_CUDA_CALLGRAPH"
	.align	4
	.sectionentsize	8
	.align		4
        /*0000*/ 	.word	0x00000000
	.align		4
        /*0004*/ 	.word	0xffffffff
	.align		4
        /*0008*/ 	.word	index@(_Z3psoP17curandStateXORWOWPdS1_)
	.align		4
        /*000c*/ 	.word	index@(vprintf)
	.align		4
        /*0010*/ 	.word	0x00000000
	.align		4
        /*0014*/ 	.word	0xfffffffe
	.align		4
        /*0018*/ 	.word	0x00000000
	.align		4
        /*001c*/ 	.word	0xfffffffd
	.align		4
        /*0020*/ 	.word	0x00000000
	.align		4
        /*0024*/ 	.word	0xfffffffc


//--------------------- .nv.constant4             --------------------------
	.section	.nv.constant4,"a",@progbits
	.align	8
	.align		8
.nv.constant4:
        /*0000*/ 	.dword	precalc_xorwow_matrix
	.align		8
        /*0008*/ 	.dword	precalc_xorwow_offset_matrix
	.align		8
        /*0010*/ 	.dword	mrg32k3aM1
	.align		8
        /*0018*/ 	.dword	mrg32k3aM2
	.align		8
        /*0020*/ 	.dword	mrg32k3aM1SubSeq
	.align		8
        /*0028*/ 	.dword	mrg32k3aM2SubSeq
	.align		8
        /*0030*/ 	.dword	mrg32k3aM1Seq
	.align		8
        /*0038*/ 	.dword	mrg32k3aM2Seq
	.align		8
        /*0040*/ 	.dword	$str
	.align		8
        /*0048*/ 	.dword	$str$1
	.align		8
        /*0050*/ 	.dword	vprintf


//--------------------- .nv.constant3             --------------------------
	.section	.nv.constant3,"a",@progbits
	.align	8
.nv.constant3:
	.type		__cr_lgamma_table,@object
	.size		__cr_lgamma_table,(.L_8 - __cr_lgamma_table)
__cr_lgamma_table:
        /*0000*/ 	.byte	0x00, 0x00, 0x00, 0x00, 0x00, 0x00, 0x00, 0x00, 0x00, 0x00, 0x00, 0x00, 0x00, 0x00, 0x00, 0x00
        /*0010*/ 	.byte	0xef, 0x39, 0xfa, 0xfe, 0x42, 0x2e, 0xe6, 0x3f, 0x02, 0x20, 0x2a, 0xfa, 0x0b, 0xab, 0xfc, 0x3f
        /*0020*/ 	.byte	0xf9, 0x2c, 0x92, 0x7c, 0xa7, 0x6c, 0x09, 0x40, 0xc9, 0x79, 0x44, 0x3c, 0x64, 0x26, 0x13, 0x40
        /*0030*/ 	.byte	0xca, 0x01, 0xcf, 0x3a, 0x27, 0x51, 0x1a, 0x40, 0x30, 0xcc, 0x2d, 0xf3, 0xe1, 0x0c, 0x21, 0x40
        /*0040*/ 	.byte	0x0d, 0xb7, 0xfc, 0x82, 0x8e, 0x35, 0x25, 0x40
.L_8:


//--------------------- .text._Z4initjP17curandStateXORWOW --------------------------
	.section	.text._Z4initjP17curandStateXORWOW,"ax",@progbits
	.align	128
        .global         _Z4initjP17curandStateXORWOW
        .type           _Z4initjP17curandStateXORWOW,@function
        .size           _Z4initjP17curandStateXORWOW,(.L_x_10 - _Z4initjP17curandStateXORWOW)
        .other          _Z4initjP17curandStateXORWOW,@"STO_CUDA_ENTRY STV_DEFAULT"
_Z4initjP17curandStateXORWOW:
.text._Z4initjP17curandStateXORWOW:
[----:B------:R-:W-:Y:S01]  /*0000*/  LDC R1, c[0x0][0x37c] ;  /* 0x0000df00ff017b82 */ /* 0x000fe20000000800 */
[----:B------:R-:W0:Y:S07]  /*0010*/  S2R R13, SR_CTAID.X ;  /* 0x00000000000d7919 */ /* 0x000e2e0000002500 */
[----:B------:R-:W1:Y:S01]  /*0020*/  LDC R0, c[0x0][0x380] ;  /* 0x0000e000ff007b82 */ /* 0x000e620000000800 */
[----:B------:R-:W2:Y:S01]  /*0030*/  LDCU.64 UR6, c[0x0][0x358] ;  /* 0x00006b00ff0677ac */ /* 0x000ea20008000a00 */
[----:B------:R-:W-:-:S02]  /*0040*/  IMAD.MOV.U32 R7, RZ, RZ, -0x75bd8fc ;  /* 0xf8a42704ff077424 */ /* 0x000fc400078e00ff */
[----:B------:R-:W-:-:S04]  /*0050*/  IMAD.MOV.U32 R8, RZ, RZ, -0x23270784 ;  /* 0xdcd8f87cff087424 */ /* 0x000fc800078e00ff */
[----:B------:R-:W3:Y:S01]  /*0060*/  LDC.64 R2, c[0x0][0x388] ;  /* 0x0000e200ff027b82 */ /* 0x000ee20000000a00 */
[----:B-1----:R-:W-:-:S05]  /*0070*/  LOP3.LUT R0, R0, 0xaad26b49, RZ, 0x3c, !PT ;  /* 0xaad26b4900007812 */ /* 0x002fca00078e3cff */
[----:B------:R-:W-:Y:S01]  /*0080*/  IMAD R0, R0, 0x4182bed5, RZ ;  /* 0x4182bed500007824 */ /* 0x000fe200078e02ff */
[C---:B0-----:R-:W-:Y:S01]  /*0090*/  ISETP.NE.AND P0, PT, R13.reuse, RZ, PT ;  /* 0x000000ff0d00720c */ /* 0x041fe20003f05270 */
[----:B---3--:R-:W-:-:S03]  /*00a0*/  IMAD.WIDE.U32 R2, R13, 0x30, R2 ;  /* 0x000000300d027825 */ /* 0x008fc600078e0002 */
[C---:B------:R-:W-:Y:S01]  /*00b0*/  LOP3.LUT R6, R0.reuse, 0x159a55e5, RZ, 0x3c, !PT ;  /* 0x159a55e500067812 */ /* 0x040fe200078e3cff */
[C---:B------:R-:W-:Y:S02]  /*00c0*/  VIADD R4, R0.reuse, 0xd9f6dc18 ;  /* 0xd9f6dc1800047836 */ /* 0x040fe40000000000 */
[C---:B------:R-:W-:Y:S02]  /*00d0*/  VIADD R5, R0.reuse, 0x75bcd15 ;  /* 0x075bcd1500057836 */ /* 0x040fe40000000000 */
[----:B--2---:R0:W-:Y:S01]  /*00e0*/  STG.E.64 desc[UR6][R2.64+0x8], R6 ;  /* 0x0000080602007986 */ /* 0x0041e2000c101b06 */
[----:B------:R-:W-:-:S03]  /*00f0*/  VIADD R9, R0, 0x583f19 ;  /* 0x00583f1900097836 */ /* 0x000fc60000000000 */
[----:B------:R0:W-:Y:S04]  /*0100*/  STG.E.64 desc[UR6][R2.64], R4 ;  /* 0x0000000402007986 */ /* 0x0001e8000c101b06 */
[----:B------:R0:W-:Y:S01]  /*0110*/  STG.E.64 desc[UR6][R2.64+0x10], R8 ;  /* 0x0000100802007986 */ /* 0x0001e2000c101b06 */
[----:B------:R-:W-:Y:S05]  /*0120*/  @!P0 BRA `(.L_x_0) ;  /* 0x0000000c00488947 */ /* 0x000fea0003800000 */
[----:B------:R-:W-:Y:S02]  /*0130*/  IMAD.MOV.U32 R0, RZ, RZ, R13 ;  /* 0x000000ffff007224 */ /* 0x000fe400078e000d */
[----:B------:R-:W-:Y:S02]  /*0140*/  IMAD.MOV.U32 R15, RZ, RZ, RZ ;  /* 0x000000ffff0f7224 */ /* 0x000fe400078e00ff */
[----:B------:R-:W-:-:S07]  /*0150*/  IMAD.MOV.U32 R12, RZ, RZ, RZ ;  /* 0x000000ffff0c7224 */ /* 0x000fce00078e00ff */
.L_x_5:
[----:B0-----:R-:W-:-:S04]  /*0160*/  LOP3.LUT R2, R0, 0x3, RZ, 0xc0, !PT ;  /* 0x0000000300027812 */ /* 0x001fc800078ec0ff */
[----:B------:R-:W-:-:S04]  /*0170*/  ISETP.NE.U32.AND P0, PT, R2, RZ, PT ;  /* 0x000000ff0200720c */ /* 0x000fc80003f05070 */
[----:B------:R-:W-:-:S13]  /*0180*/  ISETP.NE.AND.EX P0, PT, RZ, RZ, PT, P0 ;  /* 0x000000ffff00720c */ /* 0x000fda0003f05300 */
[----:B------:R-:W-:Y:S05]  /*0190*/  @!P0 BRA `(.L_x_1) ;  /* 0x0000000c00148947 */ /* 0x000fea0003800000 */
[----:B------:R-:W0:Y:S01]  /*01a0*/  LDC.64 R6, c[0x4][RZ] ;  /* 0x01000000ff067b82 */ /* 0x000e220000000a00 */
[----:B------:R-:W-:Y:S01]  /*01b0*/  UMOV UR4, URZ ;  /* 0x000000ff00047c82 */ /* 0x000fe20008000000 */
[----:B0-----:R-:W-:-:S07]  /*01c0*/  IMAD.WIDE.U32 R6, R12, 0xc80, R6 ;  /* 0x00000c800c067825 */ /* 0x001fce00078e0006 */
.L_x_4:
[----:B0-----:R-:W-:Y:S01]  /*01d0*/  IMAD.MOV.U32 R14, RZ, RZ, RZ ;  /* 0x000000ffff0e7224 */ /* 0x001fe200078e00ff */
[----:B------:R-:W-:Y:S01]  /*01e0*/  CS2R R2, SRZ ;  /* 0x0000000000027805 */ /* 0x000fe2000001ff00 */
[----:B------:R-:W-:Y:S01]  /*01f0*/  IMAD.MOV.U32 R16, RZ, RZ, RZ ;  /* 0x000000ffff107224 */ /* 0x000fe200078e00ff */
[----:B------:R-:W-:-:S07]  /*0200*/  CS2R R4, SRZ ;  /* 0x0000000000047805 */ /* 0x000fce000001ff00 */
.L_x_3:
[----:B------:R-:W0:Y:S02]  /*0210*/  LDC.64 R8, c[0x0][0x388] ;  /* 0x0000e200ff087b82 */ /* 0x000e240000000a00 */
[----:B0-----:R-:W-:-:S04]  /*0220*/  IMAD.WIDE.U32 R10, R13, 0x30, R8 ;  /* 0x000000300d0a7825 */ /* 0x001fc800078e0008 */
[----:B------:R-:W-:-:S05]  /*0230*/  IMAD.WIDE.U32 R10, R16, 0x4, R10 ;  /* 0x00000004100a7825 */ /* 0x000fca00078e000a */
[----:B------:R0:W5:Y:S01]  /*0240*/  LDG.E R17, desc[UR6][R10.64+0x4] ;  /* 0x000004060a117981 */ /* 0x000162000c1e1900 */
[----:B------:R-:W-:-:S07]  /*0250*/  IMAD.MOV.U32 R18, RZ, RZ, RZ ;  /* 0x000000ffff127224 */ /* 0x000fce00078e00ff */
.L_x_2:
[----:B-----5:R-:W-:Y:S01]  /*0260*/  SHF.R.U32.HI R22, RZ, R18, R17 ;  /* 0x00000012ff167219 */ /* 0x020fe20000011611 */
[----:B0-----:R-:W-:-:S03]  /*0270*/  IMAD.SHL.U32 R11, R16, 0x20, RZ ;  /* 0x00000020100b7824 */ /* 0x001fc600078e00ff */
[----:B------:R-:W-:Y:S01]  /*0280*/  LOP3.LUT R19, R22, 0x1, RZ, 0xc0, !PT ;  /* 0x0000000116137812 */ /* 0x000fe200078ec0ff */
[----:B------:R-:W-:-:S03]  /*0290*/  IMAD.IADD R10, R11, 0x1, R18 ;  /* 0x000000010b0a7824 */ /* 0x000fc600078e0212 */
[----:B------:R-:W-:Y:S01]  /*02a0*/  ISETP.NE.U32.AND P0, PT, R19, 0x1, PT ;  /* 0x000000011300780c */ /* 0x000fe20003f05070 */
[----:B------:R-:W-:-:S03]  /*02b0*/  IMAD R11, R10, 0x5, RZ ;  /* 0x000000050a0b7824 */ /* 0x000fc600078e02ff */
[----:B------:R-:W-:Y:S01]  /*02c0*/  R2P PR, R22, 0x7e ;  /* 0x0000007e16007804 */ /* 0x000fe20000000000 */
[----:B------:R-:W-:-:S08]  /*02d0*/  IMAD.WIDE.U32 R10, R11, 0x4, R6 ;  /* 0x000000040b0a7825 */ /* 0x000fd000078e0006 */
[----:B------:R-:W2:Y:S04]  /*02e0*/  @!P0 LDG.E R19, desc[UR6][R10.64] ;  /* 0x000000060a138981 */ /* 0x000ea8000c1e1900 */
[----:B------:R-:W3:Y:S04]  /*02f0*/  @!P0 LDG.E R20, desc[UR6][R10.64+0x10] ;  /* 0x000010060a148981 */ /* 0x000ee8000c1e1900 */
[----:B------:R-:W4:Y:S04]  /*0300*/  @P1 LDG.E R21, desc[UR6][R10.64+0x14] ;  /* 0x000014060a151981 */ /* 0x000f28000c1e1900 */
[----:B------:R-:W4:Y:S04]  /*0310*/  @P2 LDG.E R23, desc[UR6][R10.64+0x28] ;  /* 0x000028060a172981 */ /* 0x000f28000c1e1900 */
[----:B------:R-:W4:Y:S04]  /*0320*/  @P1 LDG.E R24, desc[UR6][R10.64+0x24] ;  /* 0x000024060a181981 */ /* 0x000f28000c1e1900 */
[----:B------:R-:W4:Y:S04]  /*0330*/  @P2 LDG.E R26, desc[UR6][R10.64+0x38] ;  /* 0x000038060a1a2981 */ /* 0x000f28000c1e1900 */
[----:B------:R-:W4:Y:S04]  /*0340*/  @P3 LDG.E R25, desc[UR6][R10.64+0x3c] ;  /* 0x00003c060a193981 */ /* 0x000f28000c1e1900 */
[----:B------:R-:W4:Y:S01]  /*0350*/  @P4 LDG.E R27, desc[UR6][R10.64+0x50] ;  /* 0x000050060a1b4981 */ /* 0x000f22000c1e1900 */
[----:B--2---:R-:W-:-:S03]  /*0360*/  @!P0 LOP3.LUT R14, R14, R19, RZ, 0x3c, !PT ;  /* 0x000000130e0e8212 */ /* 0x004fc600078e3cff */
[----:B------:R-:W2:Y:S01]  /*0370*/  @!P0 LDG.E R19, desc[UR6][R10.64+0x4] ;  /* 0x000004060a138981 */ /* 0x000ea2000c1e1900 */
[----:B---3--:R-:W-:-:S03]  /*0380*/  @!P0 LOP3.LUT R3, R3, R20, RZ, 0x3c, !PT ;  /* 0x0000001403038212 */ /* 0x008fc600078e3cff */
[----:B------:R-:W3:Y:S01]  /*0390*/  @!P0 LDG.E R20, desc[UR6][R10.64+0x8] ;  /* 0x000008060a148981 */ /* 0x000ee2000c1e1900 */
[----:B----4-:R-:W-:-:S03]  /*03a0*/  @P1 LOP3.LUT R14, R14, R21, RZ, 0x3c, !PT ;  /* 0x000000150e0e1212 */ /* 0x010fc600078e3cff */
[----:B------:R-:W4:Y:S01]  /*03b0*/  @!P0 LDG.E R21, desc[UR6][R10.64+0xc] ;  /* 0x00000c060a158981 */ /* 0x000f22000c1e1900 */
[----:B------:R-:W-:-:S03]  /*03c0*/  @P2 LOP3.LUT R14, R14, R23, RZ, 0x3c, !PT ;  /* 0x000000170e0e2212 */ /* 0x000fc600078e3cff */
[----:B------:R-:W4:Y:S01]  /*03d0*/  @P1 LDG.E R23, desc[UR6][R10.64+0x18] ;  /* 0x000018060a171981 */ /* 0x000f22000c1e1900 */
[----:B------:R-:W-:-:S03]  /*03e0*/  @P1 LOP3.LUT R3, R3, R24, RZ, 0x3c, !PT ;  /* 0x0000001803031212 */ /* 0x000fc600078e3cff */
[----:B------:R-:W4:Y:S01]  /*03f0*/  @P2 LDG.E R24, desc[UR6][R10.64+0x30] ;  /* 0x000030060a182981 */ /* 0x000f22000c1e1900 */
[----:B--2---:R-:W-:-:S03]  /*0400*/  @!P0 LOP3.LUT R4, R4, R19, RZ, 0x3c, !PT ;  /* 0x0000001304048212 */ /* 0x004fc600078e3cff */
[----:B------:R-:W2:Y:S01]  /*0410*/  @P1 LDG.E R19, desc[UR6][R10.64+0x20] ;  /* 0x000020060a131981 */ /* 0x000ea2000c1e1900 */
[----:B---3--:R-:W-:-:S03]  /*0420*/  @!P0 LOP3.LUT R5, R5, R20, RZ, 0x3c, !PT ;  /* 0x0000001405058212 */ /* 0x008fc600078e3cff */
[----:B------:R-:W3:Y:S01]  /*0430*/  @P1 LDG.E R20, desc[UR6][R10.64+0x1c] ;  /* 0x00001c060a141981 */ /* 0x000ee2000c1e1900 */
[----:B----4-:R-:W-:-:S03]  /*0440*/  @!P0 LOP3.LUT R2, R2, R21, RZ, 0x3c, !PT ;  /* 0x0000001502028212 */ /* 0x010fc600078e3cff */
[----:B------:R-:W4:Y:S01]  /*0450*/  @P2 LDG.E R21, desc[UR6][R10.64+0x2c] ;  /* 0x00002c060a152981 */ /* 0x000f22000c1e1900 */
[----:B------:R-:W-:-:S03]  /*0460*/  @P1 LOP3.LUT R4, R4, R23, RZ, 0x3c, !PT ;  /* 0x0000001704041212 */ /* 0x000fc600078e3cff */
[----:B------:R-:W4:Y:S01]  /*0470*/  @P2 LDG.E R23, desc[UR6][R10.64+0x34] ;  /* 0x000034060a172981 */ /* 0x000f22000c1e1900 */
[----:B------:R-:W-:-:S03]  /*0480*/  @P2 LOP3.LUT R3, R3, R26, RZ, 0x3c, !PT ;  /* 0x0000001a03032212 */ /* 0x000fc600078e3cff */
[----:B------:R-:W4:Y:S01]  /*0490*/  @P3 LDG.E R26, desc[UR6][R10.64+0x4c] ;  /* 0x00004c060a1a3981 */ /* 0x000f22000c1e1900 */
[----:B------:R-:W-:-:S03]  /*04a0*/  @P3 LOP3.LUT R14, R14, R25, RZ, 0x3c, !PT ;  /* 0x000000190e0e3212 */ /* 0x000fc600078e3cff */
[----:B------:R-:W4:Y:S01]  /*04b0*/  @P5 LDG.E R25, desc[UR6][R10.64+0x64] ;  /* 0x000064060a195981 */ /* 0x000f22000c1e1900 */
[----:B--2---:R-:W-:-:S03]  /*04c0*/  @P1 LOP3.LUT R2, R2, R19, RZ, 0x3c, !PT ;  /* 0x0000001302021212 */ /* 0x004fc600078e3cff */
[----:B------:R-:W2:Y:S01]  /*04d0*/  @P3 LDG.E R19, desc[UR6][R10.64+0x40] ;  /* 0x000040060a133981 */ /* 0x000ea2000c1e1900 */
[----:B---3--:R-:W-:-:S03]  /*04e0*/  @P1 LOP3.LUT R5, R5, R20, RZ, 0x3c, !PT ;  /* 0x0000001405051212 */ /* 0x008fc600078e3cff */
[----:B------:R-:W3:Y:S01]  /*04f0*/  @P3 LDG.E R20, desc[UR6][R10.64+0x44] ;  /* 0x000044060a143981 */ /* 0x000ee2000c1e1900 */
[----:B------:R-:W-:-:S03]  /*0500*/  @P2 LOP3.LUT R5, R5, R24, RZ, 0x3c, !PT ;  /* 0x0000001805052212 */ /* 0x000fc600078e3cff */
[----:B------:R-:W3:Y:S01]  /*0510*/  @P4 LDG.E R24, desc[UR6][R10.64+0x58] ;  /* 0x000058060a184981 */ /* 0x000ee2000c1e1900 */
[----:B----4-:R-:W-:Y:S02]  /*0520*/  @P2 LOP3.LUT R4, R4, R21, RZ, 0x3c, !PT ;  /* 0x0000001504042212 */ /* 0x010fe400078e3cff */
[----:B------:R-:W-:Y:S01]  /*0530*/  @P2 LOP3.LUT R2, R2, R23, RZ, 0x3c, !PT ;  /* 0x0000001702022212 */ /* 0x000fe200078e3cff */
[----:B------:R-:W4:Y:S04]  /*0540*/  @P3 LDG.E R21, desc[UR6][R10.64+0x48] ;  /* 0x000048060a153981 */ /* 0x000f28000c1e1900 */
[----:B------:R-:W4:Y:S01]  /*0550*/  @P4 LDG.E R23, desc[UR6][R10.64+0x54] ;  /* 0x000054060a174981 */ /* 0x000f22000c1e1900 */
[----:B------:R-:W-:Y:S02]  /*0560*/  @P4 LOP3.LUT R14, R14, R27, RZ, 0x3c, !PT ;  /* 0x0000001b0e0e4212 */ /* 0x000fe400078e3cff */
[----:B------:R-:W-:-:S02]  /*0570*/  @P3 LOP3.LUT R3, R3, R26, RZ, 0x3c, !PT ;  /* 0x0000001a03033212 */ /* 0x000fc400078e3cff */
        /* <DEDUP_REMOVED lines=9> */
[----:B----4-:R-:W-:-:S03]  /*0610*/  @P3 LOP3.LUT R2, R2, R21, RZ, 0x3c, !PT ;  /* 0x0000001502023212 */ /* 0x010fc600078e3cff */
[----:B------:R-:W4:Y:S01]  /*0620*/  @P5 LDG.E R21, desc[UR6][R10.64+0x68] ;  /* 0x000068060a155981 */ /* 0x000f22000c1e1900 */
[----:B------:R-:W-:-:S03]  /*0630*/  @P4 LOP3.LUT R4, R4, R23, RZ, 0x3c, !PT ;  /* 0x0000001704044212 */ /* 0x000fc600078e3cff */
[----:B------:R-:W4:Y:S01]  /*0640*/  @P5 LDG.E R23, desc[UR6][R10.64+0x70] ;  /* 0x000070060a175981 */ /* 0x000f22000c1e1900 */
[----:B------:R-:W-:Y:S02]  /*0650*/  LOP3.LUT P0, RZ, R22, 0x80, RZ, 0xc0, !PT ;  /* 0x0000008016ff7812 */ /* 0x000fe4000780c0ff */
[----:B------:R-:W-:Y:S02]  /*0660*/  @P4 LOP3.LUT R3, R3, R26, RZ, 0x3c, !PT ;  /* 0x0000001a03034212 */ /* 0x000fe400078e3cff */
[----:B------:R-:W-:Y:S02]  /*0670*/  @P6 LOP3.LUT R14, R14, R25, RZ, 0x3c, !PT ;  /* 0x000000190e0e6212 */ /* 0x000fe400078e3cff */
[----:B------:R-:W4:Y:S07]  /*0680*/  @P6 LDG.E R25, desc[UR6][R10.64+0x7c] ;  /* 0x00007c060a196981 */ /* 0x000f2e000c1e1900 */
[----:B------:R-:W4:Y:S04]  /*0690*/  @P0 LDG.E R27, desc[UR6][R10.64+0x8c] ;  /* 0x00008c060a1b0981 */ /* 0x000f28000c1e1900 */
[----:B------:R-:W4:Y:S04]  /*06a0*/  @P0 LDG.E R26, desc[UR6][R10.64+0x94] ;  /* 0x000094060a1a0981 */ /* 0x000f28000c1e1900 */
        /* <DEDUP_REMOVED lines=11> */
[----:B------:R-:W-:Y:S02]  /*0760*/  @P6 LOP3.LUT R4, R4, R25, RZ, 0x3c, !PT ;  /* 0x0000001904046212 */ /* 0x000fe400078e3cff */
[----:B------:R-:W-:Y:S02]  /*0770*/  @P0 LOP3.LUT R14, R14, R27, RZ, 0x3c, !PT ;  /* 0x0000001b0e0e0212 */ /* 0x000fe400078e3cff */
[----:B--2---:R-:W-:Y:S02]  /*0780*/  @P6 LOP3.LUT R2, R2, R19, RZ, 0x3c, !PT ;  /* 0x0000001302026212 */ /* 0x004fe400078e3cff */
[----:B---3--:R-:W-:Y:S02]  /*0790*/  @P6 LOP3.LUT R5, R5, R20, RZ, 0x3c, !PT ;  /* 0x0000001405056212 */ /* 0x008fe400078e3cff */
[----:B------:R-:W-:Y:S02]  /*07a0*/  @P6 LOP3.LUT R3, R3, R24, RZ, 0x3c, !PT ;  /* 0x0000001803036212 */ /* 0x000fe400078e3cff */
[----:B------:R-:W-:-:S02]  /*07b0*/  @P0 LOP3.LUT R5, R5, R26, RZ, 0x3c, !PT ;  /* 0x0000001a05050212 */ /* 0x000fc400078e3cff */
[----:B----4-:R-:W-:Y:S02]  /*07c0*/  @P0 LOP3.LUT R4, R4, R21, RZ, 0x3c, !PT ;  /* 0x0000001504040212 */ /* 0x010fe400078e3cff */
[----:B------:R-:W-:Y:S02]  /*07d0*/  @P0 LOP3.LUT R3, R3, R28, RZ, 0x3c, !PT ;  /* 0x0000001c03030212 */ /* 0x000fe400078e3cff */
[----:B------:R-:W-:Y:S02]  /*07e0*/  @P0 LOP3.LUT R2, R2, R23, RZ, 0x3c, !PT ;  /* 0x0000001702020212 */ /* 0x000fe400078e3cff */
[----:B------:R-:W-:-:S13]  /*07f0*/  R2P PR, R22.B1, 0x7f ;  /* 0x0000007f16007804 */ /* 0x000fda0000001000 */
[----:B------:R-:W2:Y:S04]  /*0800*/  @P0 LDG.E R19, desc[UR6][R10.64+0xa0] ;  /* 0x0000a0060a130981 */ /* 0x000ea8000c1e1900 */
[----:B------:R-:W3:Y:S04]  /*0810*/  @P1 LDG.E R23, desc[UR6][R10.64+0xb4] ;  /* 0x0000b4060a171981 */ /* 0x000ee8000c1e1900 */
[----:B------:R-:W4:Y:S04]  /*0820*/  @P0 LDG.E R21, desc[UR6][R10.64+0xa4] ;  /* 0x0000a4060a150981 */ /* 0x000f28000c1e1900 */
[----:B------:R-:W4:Y:S04]  /*0830*/  @P2 LDG.E R25, desc[UR6][R10.64+0xc8] ;  /* 0x0000c8060a192981 */ /* 0x000f28000c1e1900 */
[----:B------:R-:W4:Y:S04]  /*0840*/  @P3 LDG.E R27, desc[UR6][R10.64+0xdc] ;  /* 0x0000dc060a1b3981 */ /* 0x000f28000c1e1900 */
[----:B------:R-:W4:Y:S04]  /*0850*/  @P0 LDG.E R20, desc[UR6][R10.64+0xa8] ;  /* 0x0000a8060a140981 */ /* 0x000f28000c1e1900 */
[----:B------:R-:W4:Y:S04]  /*0860*/  @P0 LDG.E R24, desc[UR6][R10.64+0xb0] ;  /* 0x0000b0060a180981 */ /* 0x000f28000c1e1900 */
[----:B------:R-:W4:Y:S04]  /*0870*/  @P4 LDG.E R29, desc[UR6][R10.64+0xf0] ;  /* 0x0000f0060a1d4981 */ /* 0x000f28000c1e1900 */
[----:B------:R-:W4:Y:S01]  /*0880*/  @P1 LDG.E R26, desc[UR6][R10.64+0xc4] ;  /* 0x0000c4060a1a1981 */ /* 0x000f22000c1e1900 */
[----:B--2---:R-:W-:-:S03]  /*0890*/  @P0 LOP3.LUT R14, R14, R19, RZ, 0x3c, !PT ;  /* 0x000000130e0e0212 */ /* 0x004fc600078e3cff */
[----:B------:R-:W2:Y:S01]  /*08a0*/  @P0 LDG.E R19, desc[UR6][R10.64+0xac] ;  /* 0x0000ac060a130981 */ /* 0x000ea2000c1e1900 */
[----:B---3--:R-:W-:-:S03]  /*08b0*/  @P1 LOP3.LUT R14, R14, R23, RZ, 0x3c, !PT ;  /* 0x000000170e0e1212 */ /* 0x008fc600078e3cff */
[----:B------:R-:W3:Y:S01]  /*08c0*/  @P1 LDG.E R23, desc[UR6][R10.64+0xc0] ;  /* 0x0000c0060a171981 */ /* 0x000ee2000c1e1900 */
[----:B----4-:R-:W-:-:S03]  /*08d0*/  @P0 LOP3.LUT R4, R4, R21, RZ, 0x3c, !PT ;  /* 0x0000001504040212 */ /* 0x010fc600078e3cff */
[----:B------:R-:W4:Y:S01]  /*08e0*/  @P1 LDG.E R21, desc[UR6][R10.64+0xb8] ;  /* 0x0000b8060a151981 */ /* 0x000f22000c1e1900 */
[----:B------:R-:W-:-:S03]  /*08f0*/  @P2 LOP3.LUT R14, R14, R25, RZ, 0x3c, !PT ;  /* 0x000000190e0e2212 */ /* 0x000fc600078e3cff */
[----:B------:R-:W4:Y:S01]  /*0900*/  @P5 LDG.E R25, desc[UR6][R10.64+0x104] ;  /* 0x000104060a195981 */ /* 0x000f22000c1e1900 */
[----:B------:R-:W-:-:S03]  /*0910*/  @P3 LOP3.LUT R14, R14, R27, RZ, 0x3c, !PT ;  /* 0x0000001b0e0e3212 */ /* 0x000fc600078e3cff */
[----:B------:R-:W4:Y:S01]  /*0920*/  @P6 LDG.E R27, desc[UR6][R10.64+0x118] ;  /* 0x000118060a1b6981 */ /* 0x000f22000c1e1900 */
[----:B------:R-:W-:-:S03]  /*0930*/  @P0 LOP3.LUT R5, R5, R20, RZ, 0x3c, !PT ;  /* 0x0000001405050212 */ /* 0x000fc600078e3cff */
[----:B------:R-:W4:Y:S01]  /*0940*/  @P1 LDG.E R20, desc[UR6][R10.64+0xbc] ;  /* 0x0000bc060a141981 */ /* 0x000f22000c1e1900 */
[----:B------:R-:W-:-:S03]  /*0950*/  @P0 LOP3.LUT R3, R3, R24, RZ, 0x3c, !PT ;  /* 0x0000001803030212 */ /* 0x000fc600078e3cff */
[----:B------:R-:W4:Y:S01]  /*0960*/  @P2 LDG.E R24, desc[UR6][R10.64+0xd8] ;  /* 0x0000d8060a182981 */ /* 0x000f22000c1e1900 */
[----:B------:R-:W-:Y:S02]  /*0970*/  @P4 LOP3.LUT R14, R14, R29, RZ, 0x3c, !PT ;  /* 0x0000001d0e0e4212 */ /* 0x000fe400078e3cff */
[----:B------:R-:W-:Y:S02]  /*0980*/  @P1 LOP3.LUT R3, R3, R26, RZ, 0x3c, !PT ;  /* 0x0000001a03031212 */ /* 0x000fe400078e3cff */
[----:B------:R-:W4:Y:S01]  /*0990*/  @P3 LDG.E R26, desc[UR6][R10.64+0xe4] ;  /* 0x0000e4060a1a3981 */ /* 0x000f22000c1e1900 */
[----:B--2---:R-:W-:Y:S02]  /*09a0*/  @P0 LOP3.LUT R2, R2, R19, RZ, 0x3c, !PT ;  /* 0x0000001302020212 */ /* 0x004fe400078e3cff */
[----:B------:R-:W-:Y:S01]  /*09b0*/  LOP3.LUT P0, RZ, R22, 0x8000, RZ, 0xc0, !PT ;  /* 0x0000800016ff7812 */ /* 0x000fe2000780c0ff */
[----:B------:R-:W2:Y:S01]  /*09c0*/  @P2 LDG.E R19, desc[UR6][R10.64+0xcc] ;  /* 0x0000cc060a132981 */ /* 0x000ea2000c1e1900 */
[----:B---3--:R-:W-:-:S03]  /*09d0*/  @P1 LOP3.LUT R2, R2, R23, RZ, 0x3c, !PT ;  /* 0x0000001702021212 */ /* 0x008fc600078e3cff */
[----:B------:R-:W3:Y:S01]  /*09e0*/  @P2 LDG.E R22, desc[UR6][R10.64+0xd0] ;  /* 0x0000d0060a162981 */ /* 0x000ee2000c1e1900 */
[----:B----4-:R-:W-:-:S03]  /*09f0*/  @P1 LOP3.LUT R4, R4, R21, RZ, 0x3c, !PT ;  /* 0x0000001504041212 */ /* 0x010fc600078e3cff */
[----:B------:R-:W4:Y:S01]  /*0a00*/  @P2 LDG.E R21, desc[UR6][R10.64+0xd4] ;  /* 0x0000d4060a152981 */ /* 0x000f22000c1e1900 */
[----:B------:R-:W-:-:S03]  /*0a10*/  @P5 LOP3.LUT R14, R14, R25, RZ, 0x3c, !PT ;  /* 0x000000190e0e5212 */ /* 0x000fc600078e3cff */
[----:B------:R-:W4:Y:S04]  /*0a20*/  @P3 LDG.E R23, desc[UR6][R10.64+0xe0] ;  /* 0x0000e0060a173981 */ /* 0x000f28000c1e1900 */
[----:B------:R-:W4:Y:S01]  /*0a30*/  @P3 LDG.E R25, desc[UR6][R10.64+0xe8] ;  /* 0x0000e8060a193981 */ /* 0x000f22000c1e1900 */
[----:B------:R-:W-:-:S03]  /*0a40*/  @P1 LOP3.LUT R5, R5, R20, RZ, 0x3c, !PT ;  /* 0x0000001405051212 */ /* 0x000fc600078e3cff */
[----:B------:R-:W4:Y:S01]  /*0a50*/  @P3 LDG.E R20, desc[UR6][R10.64+0xec] ;  /* 0x0000ec060a143981 */ /* 0x000f22000c1e1900 */
[----:B------:R-:W-:-:S03]  /*0a60*/  @P2 LOP3.LUT R3, R3, R24, RZ, 0x3c, !PT ;  /* 0x0000001803032212 */ /* 0x000fc600078e3cff */
        /* <DEDUP_REMOVED lines=8> */
[----:B------:R-:W-:Y:S02]  /*0af0*/  @P3 LOP3.LUT R5, R5, R26, RZ, 0x3c, !PT ;  /* 0x0000001a05053212 */ /* 0x000fe400078e3cff */
[----:B------:R-:W-:Y:S01]  /*0b00*/  @P3 LOP3.LUT R4, R4, R23, RZ, 0x3c, !PT ;  /* 0x0000001704043212 */ /* 0x000fe200078e3cff */
[----:B------:R-:W4:Y:S01]  /*0b10*/  @P5 LDG.E R26, desc[UR6][R10.64+0x10c] ;  /* 0x00010c060a1a5981 */ /* 0x000f22000c1e1900 */
[----:B------:R-:W-:-:S03]  /*0b20*/  @P3 LOP3.LUT R2, R2, R25, RZ, 0x3c, !PT ;  /* 0x0000001902023212 */ /* 0x000fc600078e3cff */
[----:B------:R-:W4:Y:S04]  /*0b30*/  @P5 LDG.E R23, desc[UR6][R10.64+0x108] ;  /* 0x000108060a175981 */ /* 0x000f28000c1e1900 */
        /* <DEDUP_REMOVED lines=19> */
[----:B------:R-:W-:-:S05]  /*0c70*/  VIADD R18, R18, 0x10 ;  /* 0x0000001012127836 */ /* 0x000fca0000000000 */
[----:B------:R-:W-:Y:S02]  /*0c80*/  ISETP.NE.AND P1, PT, R18, 0x20, PT ;  /* 0x000000201200780c */ /* 0x000fe40003f25270 */
[----:B------:R-:W-:-:S04]  /*0c90*/  @P5 LOP3.LUT R3, R3, R20, RZ, 0x3c, !PT ;  /* 0x0000001403035212 */ /* 0x000fc800078e3cff */
[----:B------:R-:W-:Y:S02]  /*0ca0*/  @P6 LOP3.LUT R3, R3, R24, RZ, 0x3c, !PT ;  /* 0x0000001803036212 */ /* 0x000fe400078e3cff */
[----:B------:R-:W-:Y:S02]  /*0cb0*/  @P0 LOP3.LUT R14, R14, R27, RZ, 0x3c, !PT ;  /* 0x0000001b0e0e0212 */ /* 0x000fe400078e3cff */
[----:B------:R-:W-:Y:S02]  /*0cc0*/  @P0 LOP3.LUT R3, R3, R28, RZ, 0x3c, !PT ;  /* 0x0000001c03030212 */ /* 0x000fe400078e3cff */
[----:B--2---:R-:W-:Y:S02]  /*0cd0*/  @P6 LOP3.LUT R4, R4, R19, RZ, 0x3c, !PT ;  /* 0x0000001304046212 */ /* 0x004fe400078e3cff */
[----:B---3--:R-:W-:Y:S02]  /*0ce0*/  @P6 LOP3.LUT R5, R5, R22, RZ, 0x3c, !PT ;  /* 0x0000001605056212 */ /* 0x008fe400078e3cff */
[----:B----4-:R-:W-:-:S02]  /*0cf0*/  @P6 LOP3.LUT R2, R2, R21, RZ, 0x3c, !PT ;  /* 0x0000001502026212 */ /* 0x010fc400078e3cff */
[----:B------:R-:W-:Y:S02]  /*0d00*/  @P0 LOP3.LUT R5, R5, R26, RZ, 0x3c, !PT ;  /* 0x0000001a05050212 */ /* 0x000fe400078e3cff */
[----:B------:R-:W-:Y:S02]  /*0d10*/  @P0 LOP3.LUT R4, R4, R23, RZ, 0x3c, !PT ;  /* 0x0000001704040212 */ /* 0x000fe400078e3cff */
[----:B------:R-:W-:Y:S01]  /*0d20*/  @P0 LOP3.LUT R2, R2, R25, RZ, 0x3c, !PT ;  /* 0x0000001902020212 */ /* 0x000fe200078e3cff */
[----:B------:R-:W-:Y:S06]  /*0d30*/  @P1 BRA `(.L_x_2) ;  /* 0xfffffff400481947 */ /* 0x000fec000383ffff */
[----:B------:R-:W-:-:S05]  /*0d40*/  VIADD R16, R16, 0x1 ;  /* 0x0000000110107836 */ /* 0x000fca0000000000 */
[----:B------:R-:W-:-:S13]  /*0d50*/  ISETP.NE.AND P0, PT, R16, 0x5, PT ;  /* 0x000000051000780c */ /* 0x000fda0003f05270 */
[----:B------:R-:W-:Y:S05]  /*0d60*/  @P0 BRA `(.L_x_3) ;  /* 0xfffffff400280947 */ /* 0x000fea000383ffff */
[----:B------:R-:W-:Y:S01]  /*0d70*/  UIADD3 UR4, UPT, UPT, UR4, 0x1, URZ ;  /* 0x0000000104047890 */ /* 0x000fe2000fffe0ff */
[----:B------:R-:W-:Y:S01]  /*0d80*/  LOP3.LUT R10, R0, 0x3, RZ, 0xc0, !PT ;  /* 0x00000003000a7812 */ /* 0x000fe200078ec0ff */
[----:B------:R-:W-:-:S04]  /*0d90*/  IMAD.WIDE.U32 R8, R13, 0x30, R8 ;  /* 0x000000300d087825 */ /* 0x000fc800078e0008 */
[----:B------:R-:W-:Y:S01]  /*0da0*/  ISETP.LE.U32.AND P0, PT, R10, UR4, PT ;  /* 0x000000040a007c0c */ /* 0x000fe2000bf03070 */
[----:B------:R0:W-:Y:S04]  /*0db0*/  STG.E.64 desc[UR6][R8.64+0x8], R4 ;  /* 0x0000080408007986 */ /* 0x0001e8000c101b06 */
[----:B------:R0:W-:Y:S04]  /*0dc0*/  STG.E.64 desc[UR6][R8.64+0x10], R2 ;  /* 0x0000100208007986 */ /* 0x0001e8000c101b06 */
[----:B------:R0:W-:Y:S04]  /*0dd0*/  STG.E desc[UR6][R8.64+0x4], R14 ;  /* 0x0000040e08007986 */ /* 0x0001e8000c101906 */
[----:B------:R-:W-:Y:S05]  /*0de0*/  @!P0 BRA `(.L_x_4) ;  /* 0xfffffff000f88947 */ /* 0x000fea000383ffff */
.L_x_1:
[----:B------:R-:W-:Y:S01]  /*0df0*/  ISETP.GT.U32.AND P0, PT, R0, 0x3, PT ;  /* 0x000000030000780c */ /* 0x000fe20003f04070 */
[----:B------:R-:W-:Y:S01]  /*0e00*/  VIADD R12, R12, 0x1 ;  /* 0x000000010c0c7836 */ /* 0x000fe20000000000 */
[--C-:B------:R-:W-:Y:S02]  /*0e10*/  SHF.R.U64 R0, R0, 0x2, R15.reuse ;  /* 0x0000000200007819 */ /* 0x100fe4000000120f */
[----:B------:R-:W-:Y:S02]  /*0e20*/  ISETP.GT.U32.AND.EX P0, PT, R15, RZ, PT, P0 ;  /* 0x000000ff0f00720c */ /* 0x000fe40003f04100 */
[----:B------:R-:W-:-:S11]  /*0e30*/  SHF.R.U32.HI R15, RZ, 0x2, R15 ;  /* 0x00000002ff0f7819 */ /* 0x000fd6000001160f */
[----:B------:R-:W-:Y:S05]  /*0e40*/  @P0 BRA `(.L_x_5) ;  /* 0xfffffff000c40947 */ /* 0x000fea000383ffff */
.L_x_0:
[----:B0-----:R-:W0:Y:S02]  /*0e50*/  LDC.64 R2, c[0x0][0x388] ;  /* 0x0000e200ff027b82 */ /* 0x001e240000000a00 */
[----:B0-----:R-:W-:-:S05]  /*0e60*/  IMAD.WIDE.U32 R2, R13, 0x30, R2 ;  /* 0x000000300d027825 */ /* 0x001fca00078e0002 */
[----:B------:R-:W-:Y:S04]  /*0e70*/  STG.E.64 desc[UR6][R2.64+0x18], RZ ;  /* 0x000018ff02007986 */ /* 0x000fe8000c101b06 */
[----:B------:R-:W-:Y:S04]  /*0e80*/  STG.E desc[UR6][R2.64+0x20], RZ ;  /* 0x000020ff02007986 */ /* 0x000fe8000c101906 */
[----:B------:R-:W-:Y:S01]  /*0e90*/  STG.E.64 desc[UR6][R2.64+0x28], RZ ;  /* 0x000028ff02007986 */ /* 0x000fe2000c101b06 */
[----:B------:R-:W-:Y:S05]  /*0ea0*/  EXIT ;  /* 0x000000000000794d */ /* 0x000fea0003800000 */
.L_x_6:
[----:B------:R-:W-:-:S00]  /*0eb0*/  BRA `(.L_x_6) ;  /* 0xfffffffc00fc7947 */ /* 0x000fc0000383ffff */
[----:B------:R-:W-:-:S00]  /*0ec0*/  NOP ;  /* 0x0000000000007918 */ /* 0x000fc00000000000 */
        /* <DEDUP_REMOVED lines=11> */
.L_x_10:


//--------------------- .text._Z3psoP17curandStateXORWOWPdS1_ --------------------------
	.section	.text._Z3psoP17curandStateXORWOWPdS1_,"ax",@progbits
	.align	128
        .global         _Z3psoP17curandStateXORWOWPdS1_
        .type           _Z3psoP17curandStateXORWOWPdS1_,@function
        .size           _Z3psoP17curandStateXORWOWPdS1_,(.L_x_11 - _Z3psoP17curandStateXORWOWPdS1_)
        .other          _Z3psoP17curandStateXORWOWPdS1_,@"STO_CUDA_ENTRY STV_DEFAULT"
_Z3psoP17curandStateXORWOWPdS1_:
.text._Z3psoP17curandStateXORWOWPdS1_:
[----:B------:R-:W0:Y:S01]  /*0000*/  LDC R1, c[0x0][0x37c] ;  /* 0x0000df00ff017b82 */ /* 0x000e220000000800 */
[----:B------:R-:W1:Y:S07]  /*0010*/  S2R R2, SR_CTAID.X ;  /* 0x0000000000027919 */ /* 0x000e6e0000002500 */
[----:B------:R-:W1:Y:S01]  /*0020*/  LDC.64 R6, c[0x0][0x380] ;  /* 0x0000e000ff067b82 */ /* 0x000e620000000a00 */
[----:B------:R-:W2:Y:S01]  /*0030*/  LDCU.64 UR4, c[0x0][0x358] ;  /* 0x00006b00ff0477ac */ /* 0x000ea20008000a00 */
[----:B0-----:R-:W-:-:S02]  /*0040*/  VIADD R1, R1, 0xffffffe0 ;  /* 0xffffffe001017836 */ /* 0x001fc40000000000 */
[----:B-1----:R-:W-:-:S05]  /*0050*/  IMAD.WIDE.U32 R6, R2, 0x30, R6 ;  /* 0x0000003002067825 */ /* 0x002fca00078e0006 */
[----:B--2---:R-:W2:Y:S04]  /*0060*/  LDG.E.64 R18, desc[UR4][R6.64] ;  /* 0x0000000406127981 */ /* 0x004ea8000c1e1b00 */
[----:B------:R-:W3:Y:S04]  /*0070*/  LDG.E.64 R4, desc[UR4][R6.64+0x10] ;  /* 0x0000100406047981 */ /* 0x000ee8000c1e1b00 */
[----:B------:R-:W4:Y:S01]  /*0080*/  LDG.E.64 R8, desc[UR4][R6.64+0x8] ;  /* 0x0000080406087981 */ /* 0x000f22000c1e1b00 */
[----:B------:R-:W0:Y:S01]  /*0090*/  LDCU UR6, c[0x0][0x2f8] ;  /* 0x00005f00ff0677ac */ /* 0x000e220008000800 */
[----:B------:R-:W-:Y:S01]  /*00a0*/  ISETP.NE.AND P0, PT, R2, RZ, PT ;  /* 0x000000ff0200720c */ /* 0x000fe20003f05270 */
[----:B------:R-:W1:Y:S01]  /*00b0*/  LDCU UR7, c[0x0][0x2fc] ;  /* 0x00005f80ff0777ac */ /* 0x000e620008000800 */
[----:B0-----:R-:W-:-:S05]  /*00c0*/  IADD3 R16, P1, PT, R1, UR6, RZ ;  /* 0x0000000601107c10 */ /* 0x001fca000ff3e0ff */
[----:B-1----:R-:W-:Y:S01]  /*00d0*/  IMAD.X R17, RZ, RZ, UR7, P1 ;  /* 0x00000007ff117e24 */ /* 0x002fe200088e06ff */
[----:B--2---:R-:W-:-:S04]  /*00e0*/  SHF.R.U32.HI R0, RZ, 0x2, R19 ;  /* 0x00000002ff007819 */ /* 0x004fc80000011613 */
[----:B------:R-:W-:Y:S01]  /*00f0*/  LOP3.LUT R0, R0, R19, RZ, 0x3c, !PT ;  /* 0x0000001300007212 */ /* 0x000fe200078e3cff */
[----:B---3--:R-:W-:Y:S01]  /*0100*/  IMAD.SHL.U32 R3, R5, 0x10, RZ ;  /* 0x0000001005037824 */ /* 0x008fe200078e00ff */
[----:B----4-:R-:W-:-:S03]  /*0110*/  SHF.R.U32.HI R11, RZ, 0x2, R8 ;  /* 0x00000002ff0b7819 */ /* 0x010fc60000011608 */
[----:B------:R-:W-:Y:S01]  /*0120*/  IMAD.SHL.U32 R10, R0, 0x2, RZ ;  /* 0x00000002000a7824 */ /* 0x000fe200078e00ff */
[----:B------:R-:W-:-:S04]  /*0130*/  LOP3.LUT R11, R11, R8, RZ, 0x3c, !PT ;  /* 0x000000080b0b7212 */ /* 0x000fc800078e3cff */
[----:B------:R-:W-:Y:S01]  /*0140*/  LOP3.LUT R10, R0, R10, R3, 0x96, !PT ;  /* 0x0000000a000a7212 */ /* 0x000fe200078e9603 */
[----:B------:R-:W-:-:S03]  /*0150*/  IMAD.SHL.U32 R3, R11, 0x2, RZ ;  /* 0x000000020b037824 */ /* 0x000fc600078e00ff */
[----:B------:R-:W-:Y:S02]  /*0160*/  LOP3.LUT R8, R10, R5, RZ, 0x3c, !PT ;  /* 0x000000050a087212 */ /* 0x000fe400078e3cff */
[----:B------:R-:W-:Y:S02]  /*0170*/  SHF.R.U32.HI R10, RZ, 0x2, R9 ;  /* 0x00000002ff0a7819 */ /* 0x000fe40000011609 */
[----:B------:R-:W-:Y:S01]  /*0180*/  IADD3 R19, PT, PT, R18, 0x587c5, R8 ;  /* 0x000587c512137810 */ /* 0x000fe20007ffe008 */
[----:B------:R-:W-:Y:S01]  /*0190*/  IMAD.SHL.U32 R0, R8, 0x10, RZ ;  /* 0x0000001008007824 */ /* 0x000fe200078e00ff */
[----:B------:R-:W-:-:S04]  /*01a0*/  LOP3.LUT R10, R10, R9, RZ, 0x3c, !PT ;  /* 0x000000090a0a7212 */ /* 0x000fc800078e3cff */
[----:B------:R-:W-:Y:S01]  /*01b0*/  LOP3.LUT R3, R11, R3, R0, 0x96, !PT ;  /* 0x000000030b037212 */ /* 0x000fe200078e9600 */
[----:B------:R-:W-:Y:S01]  /*01c0*/  IMAD.SHL.U32 R0, R10, 0x2, RZ ;  /* 0x000000020a007824 */ /* 0x000fe200078e00ff */
[----:B------:R-:W-:Y:S02]  /*01d0*/  SHF.R.U32.HI R11, RZ, 0x2, R4 ;  /* 0x00000002ff0b7819 */ /* 0x000fe40000011604 */
[----:B------:R-:W-:Y:S02]  /*01e0*/  LOP3.LUT R9, R3, R8, RZ, 0x3c, !PT ;  /* 0x0000000803097212 */ /* 0x000fe400078e3cff */
[----:B------:R-:W-:-:S03]  /*01f0*/  LOP3.LUT R11, R11, R4, RZ, 0x3c, !PT ;  /* 0x000000040b0b7212 */ /* 0x000fc600078e3cff */
[----:B------:R-:W-:Y:S01]  /*0200*/  IMAD.SHL.U32 R3, R9, 0x10, RZ ;  /* 0x0000001009037824 */ /* 0x000fe200078e00ff */
[----:B------:R0:W-:Y:S04]  /*0210*/  STG.E.64 desc[UR4][R6.64+0x8], R8 ;  /* 0x0000080806007986 */ /* 0x0001e8000c101b04 */
[----:B------:R-:W-:Y:S01]  /*0220*/  LOP3.LUT R0, R10, R0, R3, 0x96, !PT ;  /* 0x000000000a007212 */ /* 0x000fe200078e9603 */
[----:B------:R-:W-:Y:S02]  /*0230*/  IMAD.SHL.U32 R3, R11, 0x2, RZ ;  /* 0x000000020b037824 */ /* 0x000fe400078e00ff */
[----:B------:R-:W-:Y:S01]  /*0240*/  VIADD R10, R18, 0x161f14 ;  /* 0x00161f14120a7836 */ /* 0x000fe20000000000 */
[----:B------:R-:W-:-:S04]  /*0250*/  LOP3.LUT R4, R0, R9, RZ, 0x3c, !PT ;  /* 0x0000000900047212 */ /* 0x000fc800078e3cff */
[----:B------:R-:W-:Y:S01]  /*0260*/  IADD3 R18, PT, PT, R18, 0x10974f, R4 ;  /* 0x0010974f12127810 */ /* 0x000fe20007ffe004 */
[----:B------:R-:W-:-:S05]  /*0270*/  IMAD.SHL.U32 R0, R4, 0x10, RZ ;  /* 0x0000001004007824 */ /* 0x000fca00078e00ff */
[----:B------:R-:W-:Y:S01]  /*0280*/  LOP3.LUT R3, R11, R3, R0, 0x96, !PT ;  /* 0x000000030b037212 */ /* 0x000fe200078e9600 */
[----:B------:R-:W-:-:S03]  /*0290*/  IMAD.MOV.U32 R11, RZ, RZ, R5 ;  /* 0x000000ffff0b7224 */ /* 0x000fc600078e0005 */
[----:B------:R-:W-:Y:S02]  /*02a0*/  LOP3.LUT R5, R3, R4, RZ, 0x3c, !PT ;  /* 0x0000000403057212 */ /* 0x000fe400078e3cff */
[----:B------:R0:W-:Y:S04]  /*02b0*/  STG.E.64 desc[UR4][R6.64], R10 ;  /* 0x0000000a06007986 */ /* 0x0001e8000c101b04 */
[----:B------:R0:W-:Y:S01]  /*02c0*/  STG.E.64 desc[UR4][R6.64+0x10], R4 ;  /* 0x0000100406007986 */ /* 0x0001e2000c101b04 */
[----:B------:R-:W-:Y:S05]  /*02d0*/  @P0 BRA `(.L_x_7) ;  /* 0x0000000000340947 */ /* 0x000fea0003800000 */
[----:B0-----:R-:W0:Y:S02]  /*02e0*/  LDC.64 R8, c[0x0][0x390] ;  /* 0x0000e400ff087b82 */ /* 0x001e240000000a00 */
[----:B0-----:R-:W2:Y:S01]  /*02f0*/  LDG.E.64 R8, desc[UR4][R8.64] ;  /* 0x0000000408087981 */ /* 0x001ea2000c1e1b00 */
[----:B------:R-:W-:Y:S01]  /*0300*/  MOV R0, 0x50 ;  /* 0x0000005000007802 */ /* 0x000fe20000000f00 */
[----:B------:R-:W0:Y:S01]  /*0310*/  LDCU.64 UR4, c[0x4][0x40] ;  /* 0x01000800ff0477ac */ /* 0x000e220008000a00 */
[----:B------:R-:W-:Y:S01]  /*0320*/  IMAD.MOV.U32 R6, RZ, RZ, R16 ;  /* 0x000000ffff067224 */ /* 0x000fe200078e0010 */
[----:B------:R1:W-:Y:S02]  /*0330*/  STL [R1], RZ ;  /* 0x000000ff01007387 */ /* 0x0003e40000100800 */
[----:B------:R1:W3:Y:S01]  /*0340*/  LDC.64 R10, c[0x4][R0] ;  /* 0x01000000000a7b82 */ /* 0x0002e20000000a00 */
[----:B------:R-:W-:Y:S02]  /*0350*/  IMAD.MOV.U32 R7, RZ, RZ, R17 ;  /* 0x000000ffff077224 */ /* 0x000fe400078e0011 */
[----:B0-----:R-:W-:-:S02]  /*0360*/  IMAD.U32 R4, RZ, RZ, UR4 ;  /* 0x00000004ff047e24 */ /* 0x001fc4000f8e00ff */
[----:B------:R-:W-:Y:S01]  /*0370*/  IMAD.U32 R5, RZ, RZ, UR5 ;  /* 0x00000005ff057e24 */ /* 0x000fe2000f8e00ff */
[----:B--23--:R1:W-:Y:S06]  /*0380*/  STL.64 [R1+0x8], R8 ;  /* 0x0000080801007387 */ /* 0x00c3ec0000100a00 */
[----:B------:R-:W-:-:S07]  /*0390*/  LEPC R20, `(.L_x_7) ;  /* 0x000000001014794e */ /* 0x000fce0000000000 */
[----:B-1----:R-:W-:Y:S05]  /*03a0*/  CALL.ABS.NOINC R10 ;  /* 0x000000000a007343 */ /* 0x002fea0003c00000 */
.L_x_7:
[----:B------:R-:W-:Y:S01]  /*03b0*/  I2FP.F32.U32 R18, R18 ;  /* 0x0000001200127245 */ /* 0x000fe20000201000 */
[----:B------:R-:W-:Y:S01]  /*03c0*/  IMAD.MOV.U32 R3, RZ, RZ, 0x2f800000 ;  /* 0x2f800000ff037424 */ /* 0x000fe200078e00ff */
[----:B------:R-:W-:Y:S01]  /*03d0*/  I2FP.F32.U32 R0, R19 ;  /* 0x0000001300007245 */ /* 0x000fe20000201000 */
[----:B------:R1:W-:Y:S01]  /*03e0*/  STL [R1], R2 ;  /* 0x0000000201007387 */ /* 0x0003e20000100800 */
[----:B------:R-:W2:Y:S01]  /*03f0*/  LDCU.64 UR4, c[0x4][0x48] ;  /* 0x01000900ff0477ac */ /* 0x000ea20008000a00 */
[-C--:B0-----:R-:W-:Y:S01]  /*0400*/  FFMA R8, R18, R3.reuse, 1.1641532182693481445e-10 ;  /* 0x2f00000012087423 */ /* 0x081fe20000000003 */
[----:B------:R-:W-:Y:S02]  /*0410*/  IMAD.MOV.U32 R6, RZ, RZ, R16 ;  /* 0x000000ffff067224 */ /* 0x000fe400078e0010 */
[----:B------:R-:W-:Y:S01]  /*0420*/  FFMA R0, R0, R3, 1.1641532182693481445e-10 ;  /* 0x2f00000000007423 */ /* 0x000fe20000000003 */
[----:B------:R-:W-:Y:S01]  /*0430*/  MOV R3, 0x50 ;  /* 0x0000005000037802 */ /* 0x000fe20000000f00 */
[----:B------:R-:W-:Y:S01]  /*0440*/  IMAD.MOV.U32 R7, RZ, RZ, R17 ;  /* 0x000000ffff077224 */ /* 0x000fe200078e0011 */
[----:B------:R-:W0:Y:S02]  /*0450*/  F2F.F64.F32 R8, R8 ;  /* 0x0000000800087310 */ /* 0x000e240000201800 */
[----:B------:R1:W3:Y:S06]  /*0460*/  LDC.64 R14, c[0x4][R3] ;  /* 0x01000000030e7b82 */ /* 0x0002ec0000000a00 */
[----:B------:R-:W4:Y:S01]  /*0470*/  F2F.F64.F32 R12, R0 ;  /* 0x00000000000c7310 */ /* 0x000f220000201800 */
[----:B--2---:R-:W-:-:S02]  /*0480*/  IMAD.U32 R4, RZ, RZ, UR4 ;  /* 0x00000004ff047e24 */ /* 0x004fc4000f8e00ff */
[----:B------:R-:W-:Y:S01]  /*0490*/  IMAD.U32 R5, RZ, RZ, UR5 ;  /* 0x00000005ff057e24 */ /* 0x000fe2000f8e00ff */
[----:B0-----:R-:W-:-:S08]  /*04a0*/  DMUL R10, R8, R8 ;  /* 0x00000008080a7228 */ /* 0x001fd00000000000 */
[----:B----4-:R-:W-:Y:S01]  /*04b0*/  DFMA R10, R12, R12, R10 ;  /* 0x0000000c0c0a722b */ /* 0x010fe2000000000a */
[----:B------:R1:W-:Y:S06]  /*04c0*/  STL.64 [R1+0x8], R12 ;  /* 0x0000080c01007387 */ /* 0x0003ec0000100a00 */
[----:B------:R1:W-:Y:S04]  /*04d0*/  STL.128 [R1+0x10], R8 ;  /* 0x0000100801007387 */ /* 0x0003e80000100c00 */
[----:B------:R-:W-:-:S07]  /*04e0*/  LEPC R20, `(.L_x_8) ;  /* 0x000000001014794e */ /* 0x000fce0000000000 */
[----:B-1-3--:R-:W-:Y:S05]  /*04f0*/  CALL.ABS.NOINC R14 ;  /* 0x000000000e007343 */ /* 0x00afea0003c00000 */
.L_x_8:
[----:B------:R-:W-:Y:S05]  /*0500*/  EXIT ;  /* 0x000000000000794d */ /* 0x000fea0003800000 */
.L_x_9:
        /* <DEDUP_REMOVED lines=15> */
.L_x_11:


//--------------------- .nv.global.init           --------------------------
	.section	.nv.global.init,"aw",@progbits
	.align	4
.nv.global.init:
	.type		mrg32k3aM1SubSeq,@object
	.size		mrg32k3aM1SubSeq,(mrg32k3aM2SubSeq - mrg32k3aM1SubSeq)
mrg32k3aM1SubSeq:
        /*0000*/ 	.byte	0x0b, 0xcc, 0xee, 0x04, 0x73, 0x29, 0x8b, 0x6f, 0xf6, 0x53, 0x03, 0xf6, 0x23, 0xf6, 0xea, 0xda
        /* <DEDUP_REMOVED lines=125> */
	.type		mrg32k3aM2SubSeq,@object
	.size		mrg32k3aM2SubSeq,(mrg32k3aM1 - mrg32k3aM2SubSeq)
mrg32k3aM2SubSeq:
        /* <DEDUP_REMOVED lines=126> */
	.type		mrg32k3aM1,@object
	.size		mrg32k3aM1,(mrg32k3aM1Seq - mrg32k3aM1)
mrg32k3aM1:
        /* <DEDUP_REMOVED lines=144> */
	.type		mrg32k3aM1Seq,@object
	.size		mrg32k3aM1Seq,(mrg32k3aM2 - mrg32k3aM1Seq)
mrg32k3aM1Seq:
        /* <DEDUP_REMOVED lines=144> */
	.type		mrg32k3aM2,@object
	.size		mrg32k3aM2,(mrg32k3aM2Seq - mrg32k3aM2)
mrg32k3aM2:
        /* <DEDUP_REMOVED lines=144> */
	.type		mrg32k3aM2Seq,@object
	.size		mrg32k3aM2Seq,(precalc_xorwow_matrix - mrg32k3aM2Seq)
mrg32k3aM2Seq:
        /* <DEDUP_REMOVED lines=144> */
	.type		precalc_xorwow_matrix,@object
	.size		precalc_xorwow_matrix,(precalc_xorwow_offset_matrix - precalc_xorwow_matrix)
precalc_xorwow_matrix:
        /* <DEDUP_REMOVED lines=6400> */
	.type		precalc_xorwow_offset_matrix,@object
	.size		precalc_xorwow_offset_matrix,($str - precalc_xorwow_offset_matrix)
precalc_xorwow_offset_matrix:
        /* <DEDUP_REMOVED lines=6400> */
	.type		$str,@object
	.size		$str,($str$1 - $str)
$str:
        /*353c0*/ 	.byte	0x25, 0x64, 0x3a, 0x20, 0x25, 0x6c, 0x66, 0x0a, 0x00
	.type		$str$1,@object
	.size		$str$1,(.L_10 - $str$1)
$str$1:
        /*353c9*/ 	.byte	0x25, 0x64, 0x3a, 0x20, 0x5b, 0x25, 0x6c, 0x66, 0x20, 0x25, 0x6c, 0x66, 0x5d, 0x20, 0x3d, 0x20
        /*353d9*/ 	.byte	0x25, 0x6c, 0x66, 0x0a, 0x00
.L_10:


//--------------------- .nv.shared.reserved.0     --------------------------
	.section	.nv.shared.reserved.0,"aw",@nobits
	.weak		__nv_reservedSMEM_offset_0_alias
	.size		__nv_reservedSMEM_offset_0_alias, 0, 64
	.other		__nv_reservedSMEM_offset_0_alias,@"STO_CUDA_RESERVED_SHARED STV_DEFAULT"
__nv_reservedSMEM_offset_0_alias:
	.zero		0
	.zero		64


//--------------------- .nv.constant0._Z4initjP17curandStateXORWOW --------------------------
	.section	.nv.constant0._Z4initjP17curandStateXORWOW,"a",@progbits
	.sectionflags	@""
	.align	4
.nv.constant0._Z4initjP17curandStateXORWOW:
	.zero		912


//--------------------- .nv.constant0._Z3psoP17curandStateXORWOWPdS1_ --------------------------
	.section	.nv.constant0._Z3psoP17curandStateXORWOWPdS1_,"a",@progbits
	.sectionflags	@""
	.align	4
.nv.constant0._Z3psoP17curandStateXORWOWPdS1_:
	.zero		920


//--------------------- SYMBOLS --------------------------

	.type		.nv.reservedSmem.offset0,@object
	.size		.nv.reservedSmem.offset0,0x4
	.type		vprintf,@function
